//
// Generated by NVIDIA NVVM Compiler
//
// Compiler Build ID: CL-36424714
// Cuda compilation tools, release 13.0, V13.0.88
// Based on NVVM 20.0.0
//

.version 9.0
.target sm_100
.address_size 64

	// .globl	_Z4ftcsPfPKffff

.visible .entry _Z4ftcsPfPKffff(
	.param .u64 .ptr .align 1 _Z4ftcsPfPKffff_param_0,
	.param .u64 .ptr .align 1 _Z4ftcsPfPKffff_param_1,
	.param .f32 _Z4ftcsPfPKffff_param_2,
	.param .f32 _Z4ftcsPfPKffff_param_3,
	.param .f32 _Z4ftcsPfPKffff_param_4
)
{
	.reg .pred 	%p<2>;
	.reg .b32 	%r<6>;
	.reg .b32 	%f<14>;
	.reg .b64 	%rd<10>;

	ld.param.u64 	%rd1, [_Z4ftcsPfPKffff_param_0];
	ld.param.u64 	%rd2, [_Z4ftcsPfPKffff_param_1];
	ld.param.f32 	%f1, [_Z4ftcsPfPKffff_param_2];
	ld.param.f32 	%f2, [_Z4ftcsPfPKffff_param_3];
	ld.param.f32 	%f3, [_Z4ftcsPfPKffff_param_4];
	mov.u32 	%r3, %tid.x;
	mov.u32 	%r4, %ctaid.x;
	mov.u32 	%r5, %ntid.x;
	mad.lo.s32 	%r1, %r4, %r5, %r3;
	add.s32 	%r2, %r1, -1;
	setp.gt.u32 	%p1, %r2, 1021;
	@%p1 bra 	$L__BB0_2;
	cvta.to.global.u64 	%rd3, %rd2;
	cvta.to.global.u64 	%rd4, %rd1;
	mul.wide.u32 	%rd5, %r1, 4;
	add.s64 	%rd6, %rd3, %rd5;
	ld.global.f32 	%f4, [%rd6];
	mul.f32 	%f5, %f2, %f3;
	mul.f32 	%f6, %f1, %f1;
	div.rn.f32 	%f7, %f5, %f6;
	ld.global.f32 	%f8, [%rd6+4];
	add.f32 	%f9, %f4, %f4;
	sub.f32 	%f10, %f8, %f9;
	mul.wide.u32 	%rd7, %r2, 4;
	add.s64 	%rd8, %rd3, %rd7;
	ld.global.f32 	%f11, [%rd8];
	add.f32 	%f12, %f11, %f10;
	fma.rn.f32 	%f13, %f7, %f12, %f4;
	add.s64 	%rd9, %rd4, %rd5;
	st.global.f32 	[%rd9], %f13;
$L__BB0_2:
	ret;

}
	// .globl	_Z10initializePfS_f
.visible .entry _Z10initializePfS_f(
	.param .u64 .ptr .align 1 _Z10initializePfS_f_param_0,
	.param .u64 .ptr .align 1 _Z10initializePfS_f_param_1,
	.param .f32 _Z10initializePfS_f_param_2
)
{
	.reg .b32 	%r<7>;
	.reg .b32 	%f<18>;
	.reg .b64 	%rd<8>;

	ld.param.u64 	%rd1, [_Z10initializePfS_f_param_0];
	ld.param.u64 	%rd2, [_Z10initializePfS_f_param_1];
	ld.param.f32 	%f1, [_Z10initializePfS_f_param_2];
	cvta.to.global.u64 	%rd3, %rd1;
	cvta.to.global.u64 	%rd4, %rd2;
	mov.u32 	%r1, %tid.x;
	mov.u32 	%r2, %ctaid.x;
	mov.u32 	%r3, %ntid.x;
	mad.lo.s32 	%r4, %r2, %r3, %r1;
	cvt.rn.f32.s32 	%f2, %r4;
	fma.rn.f32 	%f3, %f1, %f2, 0fBF800000;
	mul.wide.s32 	%rd5, %r4, 4;
	add.s64 	%rd6, %rd4, %rd5;
	st.global.f32 	[%rd6], %f3;
	mul.f32 	%f4, %f3, 0fBF000000;
	mul.f32 	%f5, %f3, %f4;
	fma.rn.f32 	%f6, %f5, 0f3BBB989D, 0f3F000000;
	cvt.sat.f32.f32 	%f7, %f6;
	mov.f32 	%f8, 0f4B400001;
	mov.f32 	%f9, 0f437C0000;
	fma.rm.f32 	%f10, %f7, %f9, %f8;
	add.f32 	%f11, %f10, 0fCB40007F;
	neg.f32 	%f12, %f11;
	fma.rn.f32 	%f13, %f5, 0f3FB8AA3B, %f12;
	fma.rn.f32 	%f14, %f5, 0f32A57060, %f13;
	mov.b32 	%r5, %f10;
	shl.b32 	%r6, %r5, 23;
	mov.b32 	%f15, %r6;
	ex2.approx.ftz.f32 	%f16, %f14;
	mul.f32 	%f17, %f16, %f15;
	add.s64 	%rd7, %rd3, %rd5;
	st.global.f32 	[%rd7], %f17;
	ret;

}
	// .globl	_Z6equatePfPKf
.visible .entry _Z6equatePfPKf(
	.param .u64 .ptr .align 1 _Z6equatePfPKf_param_0,
	.param .u64 .ptr .align 1 _Z6equatePfPKf_param_1
)
{
	.reg .b32 	%r<5>;
	.reg .b32 	%f<2>;
	.reg .b64 	%rd<8>;

	ld.param.u64 	%rd1, [_Z6equatePfPKf_param_0];
	ld.param.u64 	%rd2, [_Z6equatePfPKf_param_1];
	cvta.to.global.u64 	%rd3, %rd1;
	cvta.to.global.u64 	%rd4, %rd2;
	mov.u32 	%r1, %tid.x;
	mov.u32 	%r2, %ctaid.x;
	mov.u32 	%r3, %ntid.x;
	mad.lo.s32 	%r4, %r2, %r3, %r1;
	mul.wide.s32 	%rd5, %r4, 4;
	add.s64 	%rd6, %rd4, %rd5;
	ld.global.f32 	%f1, [%rd6];
	add.s64 	%rd7, %rd3, %rd5;
	st.global.f32 	[%rd7], %f1;
	ret;

}
	// .globl	_Z2bcPf
.visible .entry _Z2bcPf(
	.param .u64 .ptr .align 1 _Z2bcPf_param_0
)
{
	.reg .pred 	%p<2>;
	.reg .b32 	%r<6>;
	.reg .b32 	%f<3>;
	.reg .b64 	%rd<3>;

	ld.param.u64 	%rd1, [_Z2bcPf_param_0];
	mov.u32 	%r1, %tid.x;
	mov.u32 	%r2, %ctaid.x;
	mov.u32 	%r3, %ntid.x;
	mul.lo.s32 	%r4, %r3, %r2;
	neg.s32 	%r5, %r4;
	setp.ne.s32 	%p1, %r1, %r5;
	@%p1 bra 	$L__BB3_2;
	cvta.to.global.u64 	%rd2, %rd1;
	ld.global.f32 	%f1, [%rd2+4];
	st.global.f32 	[%rd2], %f1;
	ld.global.f32 	%f2, [%rd2+4088];
	st.global.f32 	[%rd2+4092], %f2;
$L__BB3_2:
	ret;

}


// ===== COMPILED SASS (sm_100) =====

	.target	sm_100

	.elftype	@"ET_EXEC"


//--------------------- .note.nv.tkinfo           --------------------------
	.section	.note.nv.tkinfo,"",@"SHT_NOTE"
	.sectionflags	@"SHF_NOTE_NV_TKINFO"
	.tkinfo
        /*0018*/ 	.word	0x00000002
        /*0030*/ 	.string	""
        /*0030*/ 	.string	"ptxas"
        /*0030*/ 	.string	"Cuda compilation tools, release 13.0, V13.0.88"
        /*0030*/ 	.string	"Build cuda_13.0.r13.0/compiler.36424714_0"
        /*0030*/ 	.string	"-arch sm_100 -m 64 "



//--------------------- .note.nv.cuinfo           --------------------------
	.section	.note.nv.cuinfo,"",@"SHT_NOTE"
	.sectionflags	@"SHF_NOTE_NV_CUINFO"
        /*0018*/ 	.short	0x0002
        /*001a*/ 	.short	0x0064
        /*001c*/ 	.short	0x0082
	.zero		2


//--------------------- .nv.info                  --------------------------
	.section	.nv.info,"",@"SHT_CUDA_INFO"
	.align	4


	//----- nvinfo : EIATTR_REGCOUNT
	.align		4
        /*0000*/ 	.byte	0x04, 0x2f
        /*0002*/ 	.short	(.L_1 - .L_0)
	.align		4
.L_0:
        /*0004*/ 	.word	index@(_Z4ftcsPfPKffff)
        /*0008*/ 	.word	0x00000014


	//----- nvinfo : EIATTR_FRAME_SIZE
	.align		4
.L_1:
        /*000c*/ 	.byte	0x04, 0x11
        /*000e*/ 	.short	(.L_3 - .L_2)
	.align		4
.L_2:
        /*0010*/ 	.word	index@($__internal_0_$__cuda_sm3x_div_rn_noftz_f32_slowpath)
        /*0014*/ 	.word	0x00000000


	//----- nvinfo : EIATTR_FRAME_SIZE
	.align		4
.L_3:
        /*0018*/ 	.byte	0x04, 0x11
        /*001a*/ 	.short	(.L_5 - .L_4)
	.align		4
.L_4:
        /*001c*/ 	.word	index@(_Z4ftcsPfPKffff)
        /*0020*/ 	.word	0x00000000


	//----- nvinfo : EIATTR_REGCOUNT
	.align		4
.L_5:
        /*0024*/ 	.byte	0x04, 0x2f
        /*0026*/ 	.short	(.L_7 - .L_6)
	.align		4
.L_6:
        /*0028*/ 	.word	index@(_Z10initializePfS_f)
        /*002c*/ 	.word	0x00000010


	//----- nvinfo : EIATTR_FRAME_SIZE
	.align		4
.L_7:
        /*0030*/ 	.byte	0x04, 0x11
        /*0032*/ 	.short	(.L_9 - .L_8)
	.align		4
.L_8:
        /*0034*/ 	.word	index@(_Z10initializePfS_f)
        /*0038*/ 	.word	0x00000000


	//----- nvinfo : EIATTR_REGCOUNT
	.align		4
.L_9:
        /*003c*/ 	.byte	0x04, 0x2f
        /*003e*/ 	.short	(.L_11 - .L_10)
	.align		4
.L_10:
        /*0040*/ 	.word	index@(_Z6equatePfPKf)
        /*0044*/ 	.word	0x0000000a


	//----- nvinfo : EIATTR_FRAME_SIZE
	.align		4
.L_11:
        /*0048*/ 	.byte	0x04, 0x11
        /*004a*/ 	.short	(.L_13 - .L_12)
	.align		4
.L_12:
        /*004c*/ 	.word	index@(_Z6equatePfPKf)
        /*0050*/ 	.word	0x00000000


	//----- nvinfo : EIATTR_REGCOUNT
	.align		4
.L_13:
        /*0054*/ 	.byte	0x04, 0x2f
        /*0056*/ 	.short	(.L_15 - .L_14)
	.align		4
.L_14:
        /*0058*/ 	.word	index@(_Z2bcPf)
        /*005c*/ 	.word	0x0000000a


	//----- nvinfo : EIATTR_FRAME_SIZE
	.align		4
.L_15:
        /*0060*/ 	.byte	0x04, 0x11
        /*0062*/ 	.short	(.L_17 - .L_16)
	.align		4
.L_16:
        /*0064*/ 	.word	index@(_Z2bcPf)
        /*0068*/ 	.word	0x00000000


	//----- nvinfo : EIATTR_MIN_STACK_SIZE
	.align		4
.L_17:
        /*006c*/ 	.byte	0x04, 0x12
        /*006e*/ 	.short	(.L_19 - .L_18)
	.align		4
.L_18:
        /*0070*/ 	.word	index@(_Z2bcPf)
        /*0074*/ 	.word	0x00000000


	//----- nvinfo : EIATTR_MIN_STACK_SIZE
	.align		4
.L_19:
        /*0078*/ 	.byte	0x04, 0x12
        /*007a*/ 	.short	(.L_21 - .L_20)
	.align		4
.L_20:
        /*007c*/ 	.word	index@(_Z6equatePfPKf)
        /*0080*/ 	.word	0x00000000


	//----- nvinfo : EIATTR_MIN_STACK_SIZE
	.align		4
.L_21:
        /*0084*/ 	.byte	0x04, 0x12
        /*0086*/ 	.short	(.L_23 - .L_22)
	.align		4
.L_22:
        /*0088*/ 	.word	index@(_Z10initializePfS_f)
        /*008c*/ 	.word	0x00000000


	//----- nvinfo : EIATTR_MIN_STACK_SIZE
	.align		4
.L_23:
        /*0090*/ 	.byte	0x04, 0x12
        /*0092*/ 	.short	(.L_25 - .L_24)
	.align		4
.L_24:
        /*0094*/ 	.word	index@(_Z4ftcsPfPKffff)
        /*0098*/ 	.word	0x00000000
.L_25:


//--------------------- .nv.compat                --------------------------
	.section	.nv.compat,"",@"SHT_CUDA_COMPAT_INFO"
	.align	4
        /*0000*/ 	.byte	0x02, 0x09, 0x00, 0x00, 0x02, 0x02, 0x01, 0x00, 0x02, 0x05, 0x05, 0x00, 0x03, 0x07, 0x01, 0x01
        /*0010*/ 	.byte	0x02, 0x03, 0x00, 0x00, 0x02, 0x06, 0x01, 0x00, 0x04, 0x0b, 0x08, 0x00, 0x01, 0x00, 0x00, 0x00
        /*0020*/ 	.byte	0x00, 0x00, 0x00, 0x00


//--------------------- .nv.info._Z2bcPf          --------------------------
	.section	.nv.info._Z2bcPf,"",@"SHT_CUDA_INFO"
	.sectionflags	@""
	.align	4


	//----- nvinfo : EIATTR_CUDA_API_VERSION
	.align		4
        /*0000*/ 	.byte	0x04, 0x37
        /*0002*/ 	.short	(.L_27 - .L_26)
.L_26:
        /*0004*/ 	.word	0x00000082


	//----- nvinfo : EIATTR_KPARAM_INFO
	.align		4
.L_27:
        /*0008*/ 	.byte	0x04, 0x17
        /*000a*/ 	.short	(.L_29 - .L_28)
.L_28:
        /*000c*/ 	.word	0x00000000
        /*0010*/ 	.short	0x0000
        /*0012*/ 	.short	0x0000
        /*0014*/ 	.byte	0x00, 0xf5, 0x21, 0x00


	//----- nvinfo : EIATTR_SPARSE_MMA_MASK
	.align		4
.L_29:
        /*0018*/ 	.byte	0x03, 0x50
        /*001a*/ 	.short	0x0000


	//----- nvinfo : EIATTR_MAXREG_COUNT
	.align		4
        /*001c*/ 	.byte	0x03, 0x1b
        /*001e*/ 	.short	0x00ff


	//----- nvinfo : EIATTR_MERCURY_ISA_VERSION
	.align		4
        /*0020*/ 	.byte	0x03, 0x5f
        /*0022*/ 	.short	0x0101


	//----- nvinfo : EIATTR_VRC_CTA_INIT_COUNT
	.align		4
        /*0024*/ 	.byte	0x02, 0x4a
	.zero		1
	.zero		1


	//----- nvinfo : EIATTR_EXIT_INSTR_OFFSETS
	.align		4
        /*0028*/ 	.byte	0x04, 0x1c
        /*002a*/ 	.short	(.L_31 - .L_30)


	//   ....[0]....
.L_30:
        /*002c*/ 	.word	0x00000070


	//   ....[1]....
        /*0030*/ 	.word	0x000000e0


	//----- nvinfo : EIATTR_CBANK_PARAM_SIZE
	.align		4
.L_31:
        /*0034*/ 	.byte	0x03, 0x19
        /*0036*/ 	.short	0x0008


	//----- nvinfo : EIATTR_PARAM_CBANK
	.align		4
        /*0038*/ 	.byte	0x04, 0x0a
        /*003a*/ 	.short	(.L_33 - .L_32)
	.align		4
.L_32:
        /*003c*/ 	.word	index@(.nv.constant0._Z2bcPf)
        /*0040*/ 	.short	0x0380
        /*0042*/ 	.short	0x0008


	//----- nvinfo : EIATTR_SW_WAR
	.align		4
.L_33:
        /*0044*/ 	.byte	0x04, 0x36
        /*0046*/ 	.short	(.L_35 - .L_34)
.L_34:
        /*0048*/ 	.word	0x00000008
.L_35:


//--------------------- .nv.info._Z6equatePfPKf   --------------------------
	.section	.nv.info._Z6equatePfPKf,"",@"SHT_CUDA_INFO"
	.sectionflags	@""
	.align	4


	//----- nvinfo : EIATTR_CUDA_API_VERSION
	.align		4
        /*0000*/ 	.byte	0x04, 0x37
        /*0002*/ 	.short	(.L_37 - .L_36)
.L_36:
        /*0004*/ 	.word	0x00000082


	//----- nvinfo : EIATTR_KPARAM_INFO
	.align		4
.L_37:
        /*0008*/ 	.byte	0x04, 0x17
        /*000a*/ 	.short	(.L_39 - .L_38)
.L_38:
        /*000c*/ 	.word	0x00000000
        /*0010*/ 	.short	0x0001
        /*0012*/ 	.short	0x0008
        /*0014*/ 	.byte	0x00, 0xf5, 0x21, 0x00


	//----- nvinfo : EIATTR_KPARAM_INFO
	.align		4
.L_39:
        /*0018*/ 	.byte	0x04, 0x17
        /*001a*/ 	.short	(.L_41 - .L_40)
.L_40:
        /*001c*/ 	.word	0x00000000
        /*0020*/ 	.short	0x0000
        /*0022*/ 	.short	0x0000
        /*0024*/ 	.byte	0x00, 0xf5, 0x21, 0x00


	//----- nvinfo : EIATTR_SPARSE_MMA_MASK
	.align		4
.L_41:
        /*0028*/ 	.byte	0x03, 0x50
        /*002a*/ 	.short	0x0000


	//----- nvinfo : EIATTR_MAXREG_COUNT
	.align		4
        /*002c*/ 	.byte	0x03, 0x1b
        /*002e*/ 	.short	0x00ff


	//----- nvinfo : EIATTR_MERCURY_ISA_VERSION
	.align		4
        /*0030*/ 	.byte	0x03, 0x5f
        /*0032*/ 	.short	0x0101


	//----- nvinfo : EIATTR_VRC_CTA_INIT_COUNT
	.align		4
        /*0034*/ 	.byte	0x02, 0x4a
	.zero		1
	.zero		1


	//----- nvinfo : EIATTR_EXIT_INSTR_OFFSETS
	.align		4
        /*0038*/ 	.byte	0x04, 0x1c
        /*003a*/ 	.short	(.L_43 - .L_42)


	//   ....[0]....
.L_42:
        /*003c*/ 	.word	0x000000c0


	//----- nvinfo : EIATTR_CBANK_PARAM_SIZE
	.align		4
.L_43:
        /*0040*/ 	.byte	0x03, 0x19
        /*0042*/ 	.short	0x0010


	//----- nvinfo : EIATTR_PARAM_CBANK
	.align		4
        /*0044*/ 	.byte	0x04, 0x0a
        /*0046*/ 	.short	(.L_45 - .L_44)
	.align		4
.L_44:
        /*0048*/ 	.word	index@(.nv.constant0._Z6equatePfPKf)
        /*004c*/ 	.short	0x0380
        /*004e*/ 	.short	0x0010


	//----- nvinfo : EIATTR_SW_WAR
	.align		4
.L_45:
        /*0050*/ 	.byte	0x04, 0x36
        /*0052*/ 	.short	(.L_47 - .L_46)
.L_46:
        /*0054*/ 	.word	0x00000008
.L_47:


//--------------------- .nv.info._Z10initializePfS_f --------------------------
	.section	.nv.info._Z10initializePfS_f,"",@"SHT_CUDA_INFO"
	.sectionflags	@""
	.align	4


	//----- nvinfo : EIATTR_CUDA_API_VERSION
	.align		4
        /*0000*/ 	.byte	0x04, 0x37
        /*0002*/ 	.short	(.L_49 - .L_48)
.L_48:
        /*0004*/ 	.word	0x00000082


	//----- nvinfo : EIATTR_KPARAM_INFO
	.align		4
.L_49:
        /*0008*/ 	.byte	0x04, 0x17
        /*000a*/ 	.short	(.L_51 - .L_50)
.L_50:
        /*000c*/ 	.word	0x00000000
        /*0010*/ 	.short	0x0002
        /*0012*/ 	.short	0x0010
        /*0014*/ 	.byte	0x00, 0xf0, 0x11, 0x00


	//----- nvinfo : EIATTR_KPARAM_INFO
	.align		4
.L_51:
        /*0018*/ 	.byte	0x04, 0x17
        /*001a*/ 	.short	(.L_53 - .L_52)
.L_52:
        /*001c*/ 	.word	0x00000000
        /*0020*/ 	.short	0x0001
        /*0022*/ 	.short	0x0008
        /*0024*/ 	.byte	0x00, 0xf5, 0x21, 0x00


	//----- nvinfo : EIATTR_KPARAM_INFO
	.align		4
.L_53:
        /*0028*/ 	.byte	0x04, 0x17
        /*002a*/ 	.short	(.L_55 - .L_54)
.L_54:
        /*002c*/ 	.word	0x00000000
        /*0030*/ 	.short	0x0000
        /*0032*/ 	.short	0x0000
        /*0034*/ 	.byte	0x00, 0xf5, 0x21, 0x00


	//----- nvinfo : EIATTR_SPARSE_MMA_MASK
	.align		4
.L_55:
        /*0038*/ 	.byte	0x03, 0x50
        /*003a*/ 	.short	0x0000


	//----- nvinfo : EIATTR_MAXREG_COUNT
	.align		4
        /*003c*/ 	.byte	0x03, 0x1b
        /*003e*/ 	.short	0x00ff


	//----- nvinfo : EIATTR_MERCURY_ISA_VERSION
	.align		4
        /*0040*/ 	.byte	0x03, 0x5f
        /*0042*/ 	.short	0x0101


	//----- nvinfo : EIATTR_VRC_CTA_INIT_COUNT
	.align		4
        /*0044*/ 	.byte	0x02, 0x4a
	.zero		1
	.zero		1


	//----- nvinfo : EIATTR_EXIT_INSTR_OFFSETS
	.align		4
        /*0048*/ 	.byte	0x04, 0x1c
        /*004a*/ 	.short	(.L_57 - .L_56)


	//   ....[0]....
.L_56:
        /*004c*/ 	.word	0x000001b0


	//----- nvinfo : EIATTR_CBANK_PARAM_SIZE
	.align		4
.L_57:
        /*0050*/ 	.byte	0x03, 0x19
        /*0052*/ 	.short	0x0014


	//----- nvinfo : EIATTR_PARAM_CBANK
	.align		4
        /*0054*/ 	.byte	0x04, 0x0a
        /*0056*/ 	.short	(.L_59 - .L_58)
	.align		4
.L_58:
        /*0058*/ 	.word	index@(.nv.constant0._Z10initializePfS_f)
        /*005c*/ 	.short	0x0380
        /*005e*/ 	.short	0x0014


	//----- nvinfo : EIATTR_SW_WAR
	.align		4
.L_59:
        /*0060*/ 	.byte	0x04, 0x36
        /*0062*/ 	.short	(.L_61 - .L_60)
.L_60:
        /*0064*/ 	.word	0x00000008
.L_61:


//--------------------- .nv.info._Z4ftcsPfPKffff  --------------------------
	.section	.nv.info._Z4ftcsPfPKffff,"",@"SHT_CUDA_INFO"
	.sectionflags	@""
	.align	4


	//----- nvinfo : EIATTR_CUDA_API_VERSION
	.align		4
        /*0000*/ 	.byte	0x04, 0x37
        /*0002*/ 	.short	(.L_63 - .L_62)
.L_62:
        /*0004*/ 	.word	0x00000082


	//----- nvinfo : EIATTR_KPARAM_INFO
	.align		4
.L_63:
        /*0008*/ 	.byte	0x04, 0x17
        /*000a*/ 	.short	(.L_65 - .L_64)
.L_64:
        /*000c*/ 	.word	0x00000000
        /*0010*/ 	.short	0x0004
        /*0012*/ 	.short	0x0018
        /*0014*/ 	.byte	0x00, 0xf0, 0x11, 0x00


	//----- nvinfo : EIATTR_KPARAM_INFO
	.align		4
.L_65:
        /*0018*/ 	.byte	0x04, 0x17
        /*001a*/ 	.short	(.L_67 - .L_66)
.L_66:
        /*001c*/ 	.word	0x00000000
        /*0020*/ 	.short	0x0003
        /*0022*/ 	.short	0x0014
        /*0024*/ 	.byte	0x00, 0xf0, 0x11, 0x00


	//----- nvinfo : EIATTR_KPARAM_INFO
	.align		4
.L_67:
        /*0028*/ 	.byte	0x04, 0x17
        /*002a*/ 	.short	(.L_69 - .L_68)
.L_68:
        /*002c*/ 	.word	0x00000000
        /*0030*/ 	.short	0x0002
        /*0032*/ 	.short	0x0010
        /*0034*/ 	.byte	0x00, 0xf0, 0x11, 0x00


	//----- nvinfo : EIATTR_KPARAM_INFO
	.align		4
.L_69:
        /*0038*/ 	.byte	0x04, 0x17
        /*003a*/ 	.short	(.L_71 - .L_70)
.L_70:
        /*003c*/ 	.word	0x00000000
        /*0040*/ 	.short	0x0001
        /*0042*/ 	.short	0x0008
        /*0044*/ 	.byte	0x00, 0xf5, 0x21, 0x00


	//----- nvinfo : EIATTR_KPARAM_INFO
	.align		4
.L_71:
        /*0048*/ 	.byte	0x04, 0x17
        /*004a*/ 	.short	(.L_73 - .L_72)
.L_72:
        /*004c*/ 	.word	0x00000000
        /*0050*/ 	.short	0x0000
        /*0052*/ 	.short	0x0000
        /*0054*/ 	.byte	0x00, 0xf5, 0x21, 0x00


	//----- nvinfo : EIATTR_SPARSE_MMA_MASK
	.align		4
.L_73:
        /*0058*/ 	.byte	0x03, 0x50
        /*005a*/ 	.short	0x0000


	//----- nvinfo : EIATTR_MAXREG_COUNT
	.align		4
        /*005c*/ 	.byte	0x03, 0x1b
        /*005e*/ 	.short	0x00ff


	//----- nvinfo : EIATTR_MERCURY_ISA_VERSION
	.align		4
        /*0060*/ 	.byte	0x03, 0x5f
        /*0062*/ 	.short	0x0101


	//----- nvinfo : EIATTR_VRC_CTA_INIT_COUNT
	.align		4
        /*0064*/ 	.byte	0x02, 0x4a
	.zero		1
	.zero		1


	//----- nvinfo : EIATTR_EXIT_INSTR_OFFSETS
	.align		4
        /*0068*/ 	.byte	0x04, 0x1c
        /*006a*/ 	.short	(.L_75 - .L_74)


	//   ....[0]....
.L_74:
        /*006c*/ 	.word	0x00000070


	//   ....[1]....
        /*0070*/ 	.word	0x00000260


	//----- nvinfo : EIATTR_CRS_STACK_SIZE
	.align		4
.L_75:
        /*0074*/ 	.byte	0x04, 0x1e
        /*0076*/ 	.short	(.L_77 - .L_76)
.L_76:
        /*0078*/ 	.word	0x00000000


	//----- nvinfo : EIATTR_CBANK_PARAM_SIZE
	.align		4
.L_77:
        /*007c*/ 	.byte	0x03, 0x19
        /*007e*/ 	.short	0x001c


	//----- nvinfo : EIATTR_PARAM_CBANK
	.align		4
        /*0080*/ 	.byte	0x04, 0x0a
        /*0082*/ 	.short	(.L_79 - .L_78)
	.align		4
.L_78:
        /*0084*/ 	.word	index@(.nv.constant0._Z4ftcsPfPKffff)
        /*0088*/ 	.short	0x0380
        /*008a*/ 	.short	0x001c


	//----- nvinfo : EIATTR_SW_WAR
	.align		4
.L_79:
        /*008c*/ 	.byte	0x04, 0x36
        /*008e*/ 	.short	(.L_81 - .L_80)
.L_80:
        /*0090*/ 	.word	0x00000008
.L_81:


//--------------------- .nv.callgraph             --------------------------
	.section	.nv.callgraph,"",@"SHT_CUDA_CALLGRAPH"
	.align	4
	.sectionentsize	8
	.align		4
        /*0000*/ 	.word	0x00000000
	.align		4
        /*0004*/ 	.word	0xffffffff
	.align		4
        /*0008*/ 	.word	0x00000000
	.align		4
        /*000c*/ 	.word	0xfffffffe
	.align		4
        /*0010*/ 	.word	0x00000000
	.align		4
        /*0014*/ 	.word	0xfffffffd
	.align		4
        /*0018*/ 	.word	0x00000000
	.align		4
        /*001c*/ 	.word	0xfffffffc


//--------------------- .text._Z2bcPf             --------------------------
	.section	.text._Z2bcPf,"ax",@progbits
	.align	128
        .global         _Z2bcPf
        .type           _Z2bcPf,@function
        .size           _Z2bcPf,(.L_x_14 - _Z2bcPf)
        .other          _Z2bcPf,@"STO_CUDA_ENTRY STV_DEFAULT"
_Z2bcPf:
.text._Z2bcPf:
[----:B------:R-:W-:Y:S08]  /*0000*/  LDC R1, c[0x0][0x37c] ;  /* 0x0000df00ff017b82 */ /* 0x000ff00000000800 */
[----:B------:R-:W0:Y:S01]  /*0010*/  S2UR UR4, SR_CTAID.X ;  /* 0x00000000000479c3 */ /* 0x000e220000002500 */
[----:B------:R-:W1:Y:S01]  /*0020*/  S2R R0, SR_TID.X ;  /* 0x0000000000007919 */ /* 0x000e620000002100 */
[----:B------:R-:W2:Y:S01]  /*0030*/  LDCU UR5, c[0x0][0x360] ;  /* 0x00006c00ff0577ac */ /* 0x000ea20008000800 */
[----:B0-----:R-:W-:-:S04]  /*0040*/  UIADD3 UR4, UPT, UPT, URZ, -UR4, URZ ;  /* 0x80000004ff047290 */ /* 0x001fc8000fffe0ff */
[----:B--2---:R-:W-:-:S06]  /*0050*/  UIMAD UR5, UR4, UR5, URZ ;  /* 0x00000005040572a4 */ /* 0x004fcc000f8e02ff */
[----:B-1----:R-:W-:-:S13]  /*0060*/  ISETP.NE.AND P0, PT, R0, UR5, PT ;  /* 0x0000000500007c0c */ /* 0x002fda000bf05270 */
[----:B------:R-:W-:Y:S05]  /*0070*/  @P0 EXIT ;  /* 0x000000000000094d */ /* 0x000fea0003800000 */
[----:B------:R-:W0:Y:S01]  /*0080*/  LDC.64 R2, c[0x0][0x380] ;  /* 0x0000e000ff027b82 */ /* 0x000e220000000a00 */
[----:B------:R-:W0:Y:S02]  /*0090*/  LDCU.64 UR4, c[0x0][0x358] ;  /* 0x00006b00ff0477ac */ /* 0x000e240008000a00 */
[----:B0-----:R-:W2:Y:S04]  /*00a0*/  LDG.E R5, desc[UR4][R2.64+0x4] ;  /* 0x0000040402057981 */ /* 0x001ea8000c1e1900 */
[----:B------:R-:W3:Y:S04]  /*00b0*/  LDG.E R7, desc[UR4][R2.64+0xff8] ;  /* 0x000ff80402077981 */ /* 0x000ee8000c1e1900 */
[----:B--2---:R-:W-:Y:S04]  /*00c0*/  STG.E desc[UR4][R2.64], R5 ;  /* 0x0000000502007986 */ /* 0x004fe8000c101904 */
[----:B---3--:R-:W-:Y:S01]  /*00d0*/  STG.E desc[UR4][R2.64+0xffc], R7 ;  /* 0x000ffc0702007986 */ /* 0x008fe2000c101904 */
[----:B------:R-:W-:Y:S05]  /*00e0*/  EXIT ;  /* 0x000000000000794d */ /* 0x000fea0003800000 */
.L_x_0:
[----:B------:R-:W-:-:S00]  /*00f0*/  BRA `(.L_x_0) ;  /* 0xfffffffc00fc7947 */ /* 0x000fc0000383ffff */
[----:B------:R-:W-:-:S00]  /*0100*/  NOP ;  /* 0x0000000000007918 */ /* 0x000fc00000000000 */
[----:B------:R-:W-:-:S00]  /*0110*/  NOP ;  /* 0x0000000000007918 */ /* 0x000fc00000000000 */
[----:B------:R-:W-:-:S00]  /*0120*/  NOP ;  /* 0x0000000000007918 */ /* 0x000fc00000000000 */
[----:B------:R-:W-:-:S00]  /*0130*/  NOP ;  /* 0x0000000000007918 */ /* 0x000fc00000000000 */
[----:B------:R-:W-:-:S00]  /*0140*/  NOP ;  /* 0x0000000000007918 */ /* 0x000fc00000000000 */
[----:B------:R-:W-:-:S00]  /*0150*/  NOP ;  /* 0x0000000000007918 */ /* 0x000fc00000000000 */
[----:B------:R-:W-:-:S00]  /*0160*/  NOP ;  /* 0x0000000000007918 */ /* 0x000fc00000000000 */
[----:B------:R-:W-:-:S00]  /*0170*/  NOP ;  /* 0x0000000000007918 */ /* 0x000fc00000000000 */
.L_x_14:


//--------------------- .text._Z6equatePfPKf      --------------------------
	.section	.text._Z6equatePfPKf,"ax",@progbits
	.align	128
        .global         _Z6equatePfPKf
        .type           _Z6equatePfPKf,@function
        .size           _Z6equatePfPKf,(.L_x_15 - _Z6equatePfPKf)
        .other          _Z6equatePfPKf,@"STO_CUDA_ENTRY STV_DEFAULT"
_Z6equatePfPKf:
.text._Z6equatePfPKf:
[----:B------:R-:W-:Y:S01]  /*0000*/  LDC R1, c[0x0][0x37c] ;  /* 0x0000df00ff017b82 */ /* 0x000fe20000000800 */
[----:B------:R-:W0:Y:S07]  /*0010*/  S2R R7, SR_TID.X ;  /* 0x0000000000077919 */ /* 0x000e2e0000002100 */
[----:B------:R-:W0:Y:S01]  /*0020*/  S2UR UR6, SR_CTAID.X ;  /* 0x00000000000679c3 */ /* 0x000e220000002500 */
[----:B------:R-:W1:Y:S07]  /*0030*/  LDCU.64 UR4, c[0x0][0x358] ;  /* 0x00006b00ff0477ac */ /* 0x000e6e0008000a00 */
[----:B------:R-:W0:Y:S08]  /*0040*/  LDC R0, c[0x0][0x360] ;  /* 0x0000d800ff007b82 */ /* 0x000e300000000800 */
[----:B------:R-:W2:Y:S08]  /*0050*/  LDC.64 R2, c[0x0][0x388] ;  /* 0x0000e200ff027b82 */ /* 0x000eb00000000a00 */
[----:B------:R-:W3:Y:S01]  /*0060*/  LDC.64 R4, c[0x0][0x380] ;  /* 0x0000e000ff047b82 */ /* 0x000ee20000000a00 */
[----:B0-----:R-:W-:-:S04]  /*0070*/  IMAD R7, R0, UR6, R7 ;  /* 0x0000000600077c24 */ /* 0x001fc8000f8e0207 */
[----:B--2---:R-:W-:-:S06]  /*0080*/  IMAD.WIDE R2, R7, 0x4, R2 ;  /* 0x0000000407027825 */ /* 0x004fcc00078e0202 */
[----:B-1----:R-:W2:Y:S01]  /*0090*/  LDG.E R3, desc[UR4][R2.64] ;  /* 0x0000000402037981 */ /* 0x002ea2000c1e1900 */
[----:B---3--:R-:W-:-:S05]  /*00a0*/  IMAD.WIDE R4, R7, 0x4, R4 ;  /* 0x0000000407047825 */ /* 0x008fca00078e0204 */
[----:B--2---:R-:W-:Y:S01]  /*00b0*/  STG.E desc[UR4][R4.64], R3 ;  /* 0x0000000304007986 */ /* 0x004fe2000c101904 */
[----:B------:R-:W-:Y:S05]  /*00c0*/  EXIT ;  /* 0x000000000000794d */ /* 0x000fea0003800000 */
.L_x_1:
        /* <DEDUP_REMOVED lines=11> */
.L_x_15:


//--------------------- .text._Z10initializePfS_f --------------------------
	.section	.text._Z10initializePfS_f,"ax",@progbits
	.align	128
        .global         _Z10initializePfS_f
        .type           _Z10initializePfS_f,@function
        .size           _Z10initializePfS_f,(.L_x_16 - _Z10initializePfS_f)
        .other          _Z10initializePfS_f,@"STO_CUDA_ENTRY STV_DEFAULT"
_Z10initializePfS_f:
.text._Z10initializePfS_f:
[----:B------:R-:W-:Y:S01]  /*0000*/  LDC R1, c[0x0][0x37c] ;  /* 0x0000df00ff017b82 */ /* 0x000fe20000000800 */
[----:B------:R-:W0:Y:S07]  /*0010*/  S2R R7, SR_TID.X ;  /* 0x0000000000077919 */ /* 0x000e2e0000002100 */
[----:B------:R-:W0:Y:S01]  /*0020*/  S2UR UR4, SR_CTAID.X ;  /* 0x00000000000479c3 */ /* 0x000e220000002500 */
[----:B------:R-:W-:Y:S01]  /*0030*/  HFMA2 R3, -RZ, RZ, 0.96630859375, -0.0022525787353515625 ;  /* 0x3bbb989dff037431 */ /* 0x000fe200000001ff */
[----:B------:R-:W-:-:S06]  /*0040*/  MOV R5, 0x437c0000 ;  /* 0x437c000000057802 */ /* 0x000fcc0000000f00 */
[----:B------:R-:W0:Y:S08]  /*0050*/  LDC R0, c[0x0][0x360] ;  /* 0x0000d800ff007b82 */ /* 0x000e300000000800 */
[----:B------:R-:W1:Y:S01]  /*0060*/  LDC R9, c[0x0][0x390] ;  /* 0x0000e400ff097b82 */ /* 0x000e620000000800 */
[----:B0-----:R-:W-:Y:S01]  /*0070*/  IMAD R7, R0, UR4, R7 ;  /* 0x0000000400077c24 */ /* 0x001fe2000f8e0207 */
[----:B------:R-:W0:Y:S04]  /*0080*/  LDCU.64 UR4, c[0x0][0x358] ;  /* 0x00006b00ff0477ac */ /* 0x000e280008000a00 */
[----:B------:R-:W-:-:S05]  /*0090*/  I2FP.F32.S32 R0, R7 ;  /* 0x0000000700007245 */ /* 0x000fca0000201400 */
[----:B-1----:R-:W-:-:S04]  /*00a0*/  FFMA R9, R0, R9, -1 ;  /* 0xbf80000000097423 */ /* 0x002fc80000000009 */
[----:B------:R-:W-:-:S04]  /*00b0*/  FMUL R0, R9, -0.5 ;  /* 0xbf00000009007820 */ /* 0x000fc80000400000 */
[----:B------:R-:W-:-:S04]  /*00c0*/  FMUL R0, R9, R0 ;  /* 0x0000000009007220 */ /* 0x000fc80000400000 */
[----:B------:R-:W-:-:S04]  /*00d0*/  FFMA.SAT R2, R0, R3, 0.5 ;  /* 0x3f00000000027423 */ /* 0x000fc80000002003 */
[----:B------:R-:W-:Y:S02]  /*00e0*/  FFMA.RM R6, R2, R5, 12582913 ;  /* 0x4b40000102067423 */ /* 0x000fe40000004005 */
[----:B------:R-:W1:Y:S02]  /*00f0*/  LDC.64 R4, c[0x0][0x380] ;  /* 0x0000e000ff047b82 */ /* 0x000e640000000a00 */
[C---:B------:R-:W-:Y:S01]  /*0100*/  FADD R3, R6.reuse, -12583039 ;  /* 0xcb40007f06037421 */ /* 0x040fe20000000000 */
[----:B------:R-:W-:-:S03]  /*0110*/  SHF.L.U32 R6, R6, 0x17, RZ ;  /* 0x0000001706067819 */ /* 0x000fc600000006ff */
[C---:B------:R-:W-:Y:S02]  /*0120*/  FFMA R11, R0.reuse, 1.4426950216293334961, -R3 ;  /* 0x3fb8aa3b000b7823 */ /* 0x040fe40000000803 */
[----:B------:R-:W2:Y:S02]  /*0130*/  LDC.64 R2, c[0x0][0x388] ;  /* 0x0000e200ff027b82 */ /* 0x000ea40000000a00 */
[----:B------:R-:W-:-:S06]  /*0140*/  FFMA R11, R0, 1.925963033500011079e-08, R11 ;  /* 0x32a57060000b7823 */ /* 0x000fcc000000000b */
[----:B------:R-:W3:Y:S01]  /*0150*/  MUFU.EX2 R11, R11 ;  /* 0x0000000b000b7308 */ /* 0x000ee20000000800 */
[----:B-1----:R-:W-:-:S04]  /*0160*/  IMAD.WIDE R4, R7, 0x4, R4 ;  /* 0x0000000407047825 */ /* 0x002fc800078e0204 */
[----:B--2---:R-:W-:-:S04]  /*0170*/  IMAD.WIDE R2, R7, 0x4, R2 ;  /* 0x0000000407027825 */ /* 0x004fc800078e0202 */
[----:B---3--:R-:W-:Y:S01]  /*0180*/  FMUL R13, R6, R11 ;  /* 0x0000000b060d7220 */ /* 0x008fe20000400000 */
[----:B0-----:R-:W-:Y:S04]  /*0190*/  STG.E desc[UR4][R2.64], R9 ;  /* 0x0000000902007986 */ /* 0x001fe8000c101904 */
[----:B------:R-:W-:Y:S01]  /*01a0*/  STG.E desc[UR4][R4.64], R13 ;  /* 0x0000000d04007986 */ /* 0x000fe2000c101904 */
[----:B------:R-:W-:Y:S05]  /*01b0*/  EXIT ;  /* 0x000000000000794d */ /* 0x000fea0003800000 */
.L_x_2:
        /* <DEDUP_REMOVED lines=12> */
.L_x_16:


//--------------------- .text._Z4ftcsPfPKffff     --------------------------
	.section	.text._Z4ftcsPfPKffff,"ax",@progbits
	.align	128
        .global         _Z4ftcsPfPKffff
        .type           _Z4ftcsPfPKffff,@function
        .size           _Z4ftcsPfPKffff,(.L_x_13 - _Z4ftcsPfPKffff)
        .other          _Z4ftcsPfPKffff,@"STO_CUDA_ENTRY STV_DEFAULT"
_Z4ftcsPfPKffff:
.text._Z4ftcsPfPKffff:
[----:B------:R-:W-:Y:S01]  /*0000*/  LDC R1, c[0x0][0x37c] ;  /* 0x0000df00ff017b82 */ /* 0x000fe20000000800 */
[----:B------:R-:W0:Y:S07]  /*0010*/  S2R R6, SR_TID.X ;  /* 0x0000000000067919 */ /* 0x000e2e0000002100 */
[----:B------:R-:W0:Y:S08]  /*0020*/  S2UR UR4, SR_CTAID.X ;  /* 0x00000000000479c3 */ /* 0x000e300000002500 */
[----:B------:R-:W0:Y:S02]  /*0030*/  LDC R3, c[0x0][0x360] ;  /* 0x0000d800ff037b82 */ /* 0x000e240000000800 */
[----:B0-----:R-:W-:-:S04]  /*0040*/  IMAD R6, R3, UR4, R6 ;  /* 0x0000000403067c24 */ /* 0x001fc8000f8e0206 */
[----:B------:R-:W-:-:S05]  /*0050*/  VIADD R7, R6, 0xffffffff ;  /* 0xffffffff06077836 */ /* 0x000fca0000000000 */
[----:B------:R-:W-:-:S13]  /*0060*/  ISETP.GT.U32.AND P0, PT, R7, 0x3fd, PT ;  /* 0x000003fd0700780c */ /* 0x000fda0003f04070 */
[----:B------:R-:W-:Y:S05]  /*0070*/  @P0 EXIT ;  /* 0x000000000000094d */ /* 0x000fea0003800000 */
[----:B------:R-:W0:Y:S01]  /*0080*/  LDC.64 R4, c[0x0][0x388] ;  /* 0x0000e200ff047b82 */ /* 0x000e220000000a00 */
[----:B------:R-:W1:Y:S01]  /*0090*/  LDCU.64 UR4, c[0x0][0x358] ;  /* 0x00006b00ff0477ac */ /* 0x000e620008000a00 */
[----:B------:R-:W2:Y:S06]  /*00a0*/  LDCU UR6, c[0x0][0x398] ;  /* 0x00007300ff0677ac */ /* 0x000eac0008000800 */
[----:B------:R-:W3:Y:S01]  /*00b0*/  LDC.64 R10, c[0x0][0x390] ;  /* 0x0000e400ff0a7b82 */ /* 0x000ee20000000a00 */
[----:B0-----:R-:W-:-:S05]  /*00c0*/  IMAD.WIDE.U32 R4, R6, 0x4, R4 ;  /* 0x0000000406047825 */ /* 0x001fca00078e0004 */
[----:B-1----:R0:W5:Y:S01]  /*00d0*/  LDG.E R2, desc[UR4][R4.64] ;  /* 0x0000000404027981 */ /* 0x002162000c1e1900 */
[----:B---3--:R-:W-:Y:S01]  /*00e0*/  FMUL R3, R10, R10 ;  /* 0x0000000a0a037220 */ /* 0x008fe20000400000 */
[----:B--2---:R-:W-:-:S03]  /*00f0*/  FMUL R0, R11, UR6 ;  /* 0x000000060b007c20 */ /* 0x004fc60008400000 */
[----:B------:R-:W1:Y:S08]  /*0100*/  MUFU.RCP R8, R3 ;  /* 0x0000000300087308 */ /* 0x000e700000001000 */
[----:B------:R-:W2:Y:S01]  /*0110*/  FCHK P0, R0, R3 ;  /* 0x0000000300007302 */ /* 0x000ea20000000000 */
[----:B-1----:R-:W-:-:S04]  /*0120*/  FFMA R9, -R3, R8, 1 ;  /* 0x3f80000003097423 */ /* 0x002fc80000000108 */
[----:B------:R-:W-:-:S04]  /*0130*/  FFMA R9, R8, R9, R8 ;  /* 0x0000000908097223 */ /* 0x000fc80000000008 */
[----:B------:R-:W-:-:S04]  /*0140*/  FFMA R8, R0, R9, RZ ;  /* 0x0000000900087223 */ /* 0x000fc800000000ff */
[----:B------:R-:W-:-:S04]  /*0150*/  FFMA R10, -R3, R8, R0 ;  /* 0x00000008030a7223 */ /* 0x000fc80000000100 */
[----:B------:R-:W-:Y:S01]  /*0160*/  FFMA R13, R9, R10, R8 ;  /* 0x0000000a090d7223 */ /* 0x000fe20000000008 */
[----:B0-2---:R-:W-:Y:S06]  /*0170*/  @!P0 BRA `(.L_x_3) ;  /* 0x00000000000c8947 */ /* 0x005fec0003800000 */
[----:B------:R-:W-:-:S07]  /*0180*/  MOV R8, 0x1a0 ;  /* 0x000001a000087802 */ /* 0x000fce0000000f00 */
[----:B-----5:R-:W-:Y:S05]  /*0190*/  CALL.REL.NOINC `($__internal_0_$__cuda_sm3x_div_rn_noftz_f32_slowpath) ;  /* 0x0000000000347944 */ /* 0x020fea0003c00000 */
[----:B------:R-:W-:-:S07]  /*01a0*/  IMAD.MOV.U32 R13, RZ, RZ, R0 ;  /* 0x000000ffff0d7224 */ /* 0x000fce00078e0000 */
.L_x_3:
[----:B------:R-:W0:Y:S01]  /*01b0*/  LDC.64 R8, c[0x0][0x388] ;  /* 0x0000e200ff087b82 */ /* 0x000e220000000a00 */
[----:B------:R-:W2:Y:S07]  /*01c0*/  LDG.E R4, desc[UR4][R4.64+0x4] ;  /* 0x0000040404047981 */ /* 0x000eae000c1e1900 */
[----:B------:R-:W1:Y:S01]  /*01d0*/  LDC.64 R10, c[0x0][0x380] ;  /* 0x0000e000ff0a7b82 */ /* 0x000e620000000a00 */
[----:B0-----:R-:W-:-:S06]  /*01e0*/  IMAD.WIDE.U32 R8, R7, 0x4, R8 ;  /* 0x0000000407087825 */ /* 0x001fcc00078e0008 */
[----:B------:R-:W3:Y:S01]  /*01f0*/  LDG.E R8, desc[UR4][R8.64] ;  /* 0x0000000408087981 */ /* 0x000ee2000c1e1900 */
[----:B-----5:R-:W-:Y:S01]  /*0200*/  FADD R3, R2, R2 ;  /* 0x0000000202037221 */ /* 0x020fe20000000000 */
[----:B-1----:R-:W-:-:S04]  /*0210*/  IMAD.WIDE.U32 R6, R6, 0x4, R10 ;  /* 0x0000000406067825 */ /* 0x002fc800078e000a */
[----:B--2---:R-:W-:-:S04]  /*0220*/  FADD R3, R4, -R3 ;  /* 0x8000000304037221 */ /* 0x004fc80000000000 */
[----:B---3--:R-:W-:-:S04]  /*0230*/  FADD R3, R3, R8 ;  /* 0x0000000803037221 */ /* 0x008fc80000000000 */
[----:B------:R-:W-:-:S05]  /*0240*/  FFMA R3, R3, R13, R2 ;  /* 0x0000000d03037223 */ /* 0x000fca0000000002 */
[----:B------:R-:W-:Y:S01]  /*0250*/  STG.E desc[UR4][R6.64], R3 ;  /* 0x0000000306007986 */ /* 0x000fe2000c101904 */
[----:B------:R-:W-:Y:S05]  /*0260*/  EXIT ;  /* 0x000000000000794d */ /* 0x000fea0003800000 */
        .weak           $__internal_0_$__cuda_sm3x_div_rn_noftz_f32_slowpath
        .type           $__internal_0_$__cuda_sm3x_div_rn_noftz_f32_slowpath,@function
        .size           $__internal_0_$__cuda_sm3x_div_rn_noftz_f32_slowpath,(.L_x_13 - $__internal_0_$__cuda_sm3x_div_rn_noftz_f32_slowpath)
$__internal_0_$__cuda_sm3x_div_rn_noftz_f32_slowpath:
[--C-:B------:R-:W-:Y:S01]  /*0270*/  SHF.R.U32.HI R10, RZ, 0x17, R3.reuse ;  /* 0x00000017ff0a7819 */ /* 0x100fe20000011603 */
[--C-:B------:R-:W-:Y:S01]  /*0280*/  IMAD.MOV.U32 R12, RZ, RZ, R0.reuse ;  /* 0x000000ffff0c7224 */ /* 0x100fe200078e0000 */
[----:B------:R-:W-:Y:S01]  /*0290*/  SHF.R.U32.HI R9, RZ, 0x17, R0 ;  /* 0x00000017ff097819 */ /* 0x000fe20000011600 */
[----:B------:R-:W-:Y:S01]  /*02a0*/  IMAD.MOV.U32 R13, RZ, RZ, R3 ;  /* 0x000000ffff0d7224 */ /* 0x000fe200078e0003 */
[----:B------:R-:W-:Y:S02]  /*02b0*/  LOP3.LUT R10, R10, 0xff, RZ, 0xc0, !PT ;  /* 0x000000ff0a0a7812 */ /* 0x000fe400078ec0ff */
[----:B------:R-:W-:-:S03]  /*02c0*/  LOP3.LUT R11, R9, 0xff, RZ, 0xc0, !PT ;  /* 0x000000ff090b7812 */ /* 0x000fc600078ec0ff */
[----:B------:R-:W-:Y:S02]  /*02d0*/  VIADD R15, R10, 0xffffffff ;  /* 0xffffffff0a0f7836 */ /* 0x000fe40000000000 */
[----:B------:R-:W-:-:S03]  /*02e0*/  VIADD R14, R11, 0xffffffff ;  /* 0xffffffff0b0e7836 */ /* 0x000fc60000000000 */
[----:B------:R-:W-:-:S04]  /*02f0*/  ISETP.GT.U32.AND P0, PT, R15, 0xfd, PT ;  /* 0x000000fd0f00780c */ /* 0x000fc80003f04070 */
[----:B------:R-:W-:-:S13]  /*0300*/  ISETP.GT.U32.OR P0, PT, R14, 0xfd, P0 ;  /* 0x000000fd0e00780c */ /* 0x000fda0000704470 */
[----:B------:R-:W-:Y:S01]  /*0310*/  @!P0 IMAD.MOV.U32 R9, RZ, RZ, RZ ;  /* 0x000000ffff098224 */ /* 0x000fe200078e00ff */
[----:B------:R-:W-:Y:S06]  /*0320*/  @!P0 BRA `(.L_x_4) ;  /* 0x00000000005c8947 */ /* 0x000fec0003800000 */
[----:B------:R-:W-:Y:S02]  /*0330*/  FSETP.GTU.FTZ.AND P0, PT, |R0|, +INF , PT ;  /* 0x7f8000000000780b */ /* 0x000fe40003f1c200 */
[----:B------:R-:W-:-:S04]  /*0340*/  FSETP.GTU.FTZ.AND P1, PT, |R3|, +INF , PT ;  /* 0x7f8000000300780b */ /* 0x000fc80003f3c200 */
[----:B------:R-:W-:-:S13]  /*0350*/  PLOP3.LUT P0, PT, P0, P1, PT, 0xf8, 0x8f ;  /* 0x00000000008f781c */ /* 0x000fda0000703f70 */
[----:B------:R-:W-:Y:S05]  /*0360*/  @P0 BRA `(.L_x_5) ;  /* 0x0000000400440947 */ /* 0x000fea0003800000 */
[----:B------:R-:W-:-:S13]  /*0370*/  LOP3.LUT P0, RZ, R13, 0x7fffffff, R12, 0xc8, !PT ;  /* 0x7fffffff0dff7812 */ /* 0x000fda000780c80c */
[----:B------:R-:W-:Y:S05]  /*0380*/  @!P0 BRA `(.L_x_6) ;  /* 0x0000000400348947 */ /* 0x000fea0003800000 */
[C---:B------:R-:W-:Y:S02]  /*0390*/  FSETP.NEU.FTZ.AND P2, PT, |R0|.reuse, +INF , PT ;  /* 0x7f8000000000780b */ /* 0x040fe40003f5d200 */
[----:B------:R-:W-:Y:S02]  /*03a0*/  FSETP.NEU.FTZ.AND P1, PT, |R3|, +INF , PT ;  /* 0x7f8000000300780b */ /* 0x000fe40003f3d200 */
[----:B------:R-:W-:-:S11]  /*03b0*/  FSETP.NEU.FTZ.AND P0, PT, |R0|, +INF , PT ;  /* 0x7f8000000000780b */ /* 0x000fd60003f1d200 */
[----:B------:R-:W-:Y:S05]  /*03c0*/  @!P1 BRA !P2, `(.L_x_6) ;  /* 0x0000000400249947 */ /* 0x000fea0005000000 */
[----:B------:R-:W-:-:S04]  /*03d0*/  LOP3.LUT P2, RZ, R12, 0x7fffffff, RZ, 0xc0, !PT ;  /* 0x7fffffff0cff7812 */ /* 0x000fc8000784c0ff */
[----:B------:R-:W-:-:S13]  /*03e0*/  PLOP3.LUT P1, PT, P1, P2, PT, 0x2f, 0xf2 ;  /* 0x0000000000f2781c */ /* 0x000fda0000f24577 */
[----:B------:R-:W-:Y:S05]  /*03f0*/  @P1 BRA `(.L_x_7) ;  /* 0x0000000400101947 */ /* 0x000fea0003800000 */
[----:B------:R-:W-:-:S04]  /*0400*/  LOP3.LUT P1, RZ, R13, 0x7fffffff, RZ, 0xc0, !PT ;  /* 0x7fffffff0dff7812 */ /* 0x000fc8000782c0ff */
[----:B------:R-:W-:-:S13]  /*0410*/  PLOP3.LUT P0, PT, P0, P1, PT, 0x2f, 0xf2 ;  /* 0x0000000000f2781c */ /* 0x000fda0000702577 */
[----:B------:R-:W-:Y:S05]  /*0420*/  @P0 BRA `(.L_x_8) ;  /* 0x0000000000f80947 */ /* 0x000fea0003800000 */
[----:B------:R-:W-:Y:S02]  /*0430*/  ISETP.GE.AND P0, PT, R14, RZ, PT ;  /* 0x000000ff0e00720c */ /* 0x000fe40003f06270 */
[----:B------:R-:W-:-:S11]  /*0440*/  ISETP.GE.AND P1, PT, R15, RZ, PT ;  /* 0x000000ff0f00720c */ /* 0x000fd60003f26270 */
[----:B------:R-:W-:Y:S02]  /*0450*/  @P0 IMAD.MOV.U32 R9, RZ, RZ, RZ ;  /* 0x000000ffff090224 */ /* 0x000fe400078e00ff */
[----:B------:R-:W-:Y:S01]  /*0460*/  @!P0 FFMA R12, R0, 1.84467440737095516160e+19, RZ ;  /* 0x5f800000000c8823 */ /* 0x000fe200000000ff */
[----:B------:R-:W-:Y:S02]  /*0470*/  @!P0 IMAD.MOV.U32 R9, RZ, RZ, -0x40 ;  /* 0xffffffc0ff098424 */ /* 0x000fe400078e00ff */
[----:B------:R-:W-:Y:S02]  /*0480*/  @!P1 FFMA R13, R3, 1.84467440737095516160e+19, RZ ;  /* 0x5f800000030d9823 */ /* 0x000fe400000000ff */
[----:B------:R-:W-:-:S07]  /*0490*/  @!P1 VIADD R9, R9, 0x40 ;  /* 0x0000004009099836 */ /* 0x000fce0000000000 */
.L_x_4:
[----:B------:R-:W-:Y:S01]  /*04a0*/  LEA R0, R10, 0xc0800000, 0x17 ;  /* 0xc08000000a007811 */ /* 0x000fe200078eb8ff */
[----:B------:R-:W-:-:S04]  /*04b0*/  VIADD R11, R11, 0xffffff81 ;  /* 0xffffff810b0b7836 */ /* 0x000fc80000000000 */
[----:B------:R-:W-:Y:S01]  /*04c0*/  IMAD.IADD R13, R13, 0x1, -R0 ;  /* 0x000000010d0d7824 */ /* 0x000fe200078e0a00 */
[C---:B------:R-:W-:Y:S01]  /*04d0*/  IADD3 R10, PT, PT, R11.reuse, 0x7f, -R10 ;  /* 0x0000007f0b0a7810 */ /* 0x040fe20007ffe80a */
[----:B------:R-:W-:Y:S02]  /*04e0*/  IMAD R0, R11, -0x800000, R12 ;  /* 0xff8000000b007824 */ /* 0x000fe400078e020c */
[----:B------:R-:W0:Y:S01]  /*04f0*/  MUFU.RCP R3, R13 ;  /* 0x0000000d00037308 */ /* 0x000e220000001000 */
[----:B------:R-:W-:Y:S01]  /*0500*/  FADD.FTZ R15, -R13, -RZ ;  /* 0x800000ff0d0f7221 */ /* 0x000fe20000010100 */
[----:B------:R-:W-:-:S03]  /*0510*/  IMAD.IADD R10, R10, 0x1, R9 ;  /* 0x000000010a0a7824 */ /* 0x000fc600078e0209 */
[----:B0-----:R-:W-:-:S04]  /*0520*/  FFMA R14, R3, R15, 1 ;  /* 0x3f800000030e7423 */ /* 0x001fc8000000000f */
[----:B------:R-:W-:-:S04]  /*0530*/  FFMA R14, R3, R14, R3 ;  /* 0x0000000e030e7223 */ /* 0x000fc80000000003 */
[----:B------:R-:W-:-:S04]  /*0540*/  FFMA R3, R0, R14, RZ ;  /* 0x0000000e00037223 */ /* 0x000fc800000000ff */
[----:B------:R-:W-:-:S04]  /*0550*/  FFMA R12, R15, R3, R0 ;  /* 0x000000030f0c7223 */ /* 0x000fc80000000000 */
[----:B------:R-:W-:-:S04]  /*0560*/  FFMA R17, R14, R12, R3 ;  /* 0x0000000c0e117223 */ /* 0x000fc80000000003 */
[----:B------:R-:W-:-:S04]  /*0570*/  FFMA R12, R15, R17, R0 ;  /* 0x000000110f0c7223 */ /* 0x000fc80000000000 */
[----:B------:R-:W-:-:S05]  /*0580*/  FFMA R0, R14, R12, R17 ;  /* 0x0000000c0e007223 */ /* 0x000fca0000000011 */
[----:B------:R-:W-:-:S04]  /*0590*/  SHF.R.U32.HI R3, RZ, 0x17, R0 ;  /* 0x00000017ff037819 */ /* 0x000fc80000011600 */
[----:B------:R-:W-:-:S05]  /*05a0*/  LOP3.LUT R3, R3, 0xff, RZ, 0xc0, !PT ;  /* 0x000000ff03037812 */ /* 0x000fca00078ec0ff */
[----:B------:R-:W-:-:S04]  /*05b0*/  IMAD.IADD R11, R3, 0x1, R10 ;  /* 0x00000001030b7824 */ /* 0x000fc800078e020a */
[----:B------:R-:W-:-:S05]  /*05c0*/  VIADD R3, R11, 0xffffffff ;  /* 0xffffffff0b037836 */ /* 0x000fca0000000000 */
[----:B------:R-:W-:-:S13]  /*05d0*/  ISETP.GE.U32.AND P0, PT, R3, 0xfe, PT ;  /* 0x000000fe0300780c */ /* 0x000fda0003f06070 */
[----:B------:R-:W-:Y:S05]  /*05e0*/  @!P0 BRA `(.L_x_9) ;  /* 0x0000000000808947 */ /* 0x000fea0003800000 */
[----:B------:R-:W-:-:S13]  /*05f0*/  ISETP.GT.AND P0, PT, R11, 0xfe, PT ;  /* 0x000000fe0b00780c */ /* 0x000fda0003f04270 */
[----:B------:R-:W-:Y:S05]  /*0600*/  @P0 BRA `(.L_x_10) ;  /* 0x00000000006c0947 */ /* 0x000fea0003800000 */
[----:B------:R-:W-:-:S13]  /*0610*/  ISETP.GE.AND P0, PT, R11, 0x1, PT ;  /* 0x000000010b00780c */ /* 0x000fda0003f06270 */
[----:B------:R-:W-:Y:S05]  /*0620*/  @P0 BRA `(.L_x_11) ;  /* 0x0000000000980947 */ /* 0x000fea0003800000 */
[----:B------:R-:W-:Y:S02]  /*0630*/  ISETP.GE.AND P0, PT, R11, -0x18, PT ;  /* 0xffffffe80b00780c */ /* 0x000fe40003f06270 */
[----:B------:R-:W-:-:S11]  /*0640*/  LOP3.LUT R0, R0, 0x80000000, RZ, 0xc0, !PT ;  /* 0x8000000000007812 */ /* 0x000fd600078ec0ff */
[----:B------:R-:W-:Y:S05]  /*0650*/  @!P0 BRA `(.L_x_11) ;  /* 0x00000000008c8947 */ /* 0x000fea0003800000 */
[CCC-:B------:R-:W-:Y:S01]  /*0660*/  FFMA.RZ R3, R14.reuse, R12.reuse, R17.reuse ;  /* 0x0000000c0e037223 */ /* 0x1c0fe2000000c011 */
[CCC-:B------:R-:W-:Y:S01]  /*0670*/  FFMA.RM R10, R14.reuse, R12.reuse, R17.reuse ;  /* 0x0000000c0e0a7223 */ /* 0x1c0fe20000004011 */
[C---:B------:R-:W-:Y:S02]  /*0680*/  ISETP.NE.AND P2, PT, R11.reuse, RZ, PT ;  /* 0x000000ff0b00720c */ /* 0x040fe40003f45270 */
[----:B------:R-:W-:Y:S02]  /*0690*/  ISETP.NE.AND P1, PT, R11, RZ, PT ;  /* 0x000000ff0b00720c */ /* 0x000fe40003f25270 */
[----:B------:R-:W-:Y:S01]  /*06a0*/  LOP3.LUT R9, R3, 0x7fffff, RZ, 0xc0, !PT ;  /* 0x007fffff03097812 */ /* 0x000fe200078ec0ff */
[----:B------:R-:W-:Y:S01]  /*06b0*/  FFMA.RP R3, R14, R12, R17 ;  /* 0x0000000c0e037223 */ /* 0x000fe20000008011 */
[----:B------:R-:W-:Y:S02]  /*06c0*/  VIADD R12, R11, 0x20 ;  /* 0x000000200b0c7836 */ /* 0x000fe40000000000 */
[----:B------:R-:W-:Y:S01]  /*06d0*/  LOP3.LUT R9, R9, 0x800000, RZ, 0xfc, !PT ;  /* 0x0080000009097812 */ /* 0x000fe200078efcff */
[----:B------:R-:W-:Y:S01]  /*06e0*/  IMAD.MOV R11, RZ, RZ, -R11 ;  /* 0x000000ffff0b7224 */ /* 0x000fe200078e0a0b */
[----:B------:R-:W-:-:S02]  /*06f0*/  FSETP.NEU.FTZ.AND P0, PT, R3, R10, PT ;  /* 0x0000000a0300720b */ /* 0x000fc40003f1d000 */
[----:B------:R-:W-:Y:S02]  /*0700*/  SHF.L.U32 R12, R9, R12, RZ ;  /* 0x0000000c090c7219 */ /* 0x000fe400000006ff */
[----:B------:R-:W-:Y:S02]  /*0710*/  SEL R10, R11, RZ, P2 ;  /* 0x000000ff0b0a7207 */ /* 0x000fe40001000000 */
[----:B------:R-:W-:Y:S02]  /*0720*/  ISETP.NE.AND P1, PT, R12, RZ, P1 ;  /* 0x000000ff0c00720c */ /* 0x000fe40000f25270 */
[----:B------:R-:W-:Y:S02]  /*0730*/  SHF.R.U32.HI R10, RZ, R10, R9 ;  /* 0x0000000aff0a7219 */ /* 0x000fe40000011609 */
[----:B------:R-:W-:Y:S02]  /*0740*/  PLOP3.LUT P0, PT, P0, P1, PT, 0xf8, 0x8f ;  /* 0x00000000008f781c */ /* 0x000fe40000703f70 */
[----:B------:R-:W-:-:S02]  /*0750*/  SHF.R.U32.HI R12, RZ, 0x1, R10 ;  /* 0x00000001ff0c7819 */ /* 0x000fc4000001160a */
[----:B------:R-:W-:-:S04]  /*0760*/  SEL R3, RZ, 0x1, !P0 ;  /* 0x00000001ff037807 */ /* 0x000fc80004000000 */
[----:B------:R-:W-:-:S04]  /*0770*/  LOP3.LUT R3, R3, 0x1, R12, 0xf8, !PT ;  /* 0x0000000103037812 */ /* 0x000fc800078ef80c */
[----:B------:R-:W-:-:S05]  /*0780*/  LOP3.LUT R3, R3, R10, RZ, 0xc0, !PT ;  /* 0x0000000a03037212 */ /* 0x000fca00078ec0ff */
[----:B------:R-:W-:-:S05]  /*0790*/  IMAD.IADD R3, R12, 0x1, R3 ;  /* 0x000000010c037824 */ /* 0x000fca00078e0203 */
[----:B------:R-:W-:Y:S01]  /*07a0*/  LOP3.LUT R0, R3, R0, RZ, 0xfc, !PT ;  /* 0x0000000003007212 */ /* 0x000fe200078efcff */
[----:B------:R-:W-:Y:S06]  /*07b0*/  BRA `(.L_x_11) ;  /* 0x0000000000347947 */ /* 0x000fec0003800000 */
.L_x_10:
[----:B------:R-:W-:-:S04]  /*07c0*/  LOP3.LUT R0, R0, 0x80000000, RZ, 0xc0, !PT ;  /* 0x8000000000007812 */ /* 0x000fc800078ec0ff */
[----:B------:R-:W-:Y:S01]  /*07d0*/  LOP3.LUT R0, R0, 0x7f800000, RZ, 0xfc, !PT ;  /* 0x7f80000000007812 */ /* 0x000fe200078efcff */
[----:B------:R-:W-:Y:S06]  /*07e0*/  BRA `(.L_x_11) ;  /* 0x0000000000287947 */ /* 0x000fec0003800000 */
.L_x_9:
[----:B------:R-:W-:Y:S01]  /*07f0*/  IMAD R0, R10, 0x800000, R0 ;  /* 0x008000000a007824 */ /* 0x000fe200078e0200 */
[----:B------:R-:W-:Y:S06]  /*0800*/  BRA `(.L_x_11) ;  /* 0x0000000000207947 */ /* 0x000fec0003800000 */
.L_x_8:
[----:B------:R-:W-:-:S04]  /*0810*/  LOP3.LUT R0, R13, 0x80000000, R12, 0x48, !PT ;  /* 0x800000000d007812 */ /* 0x000fc800078e480c */
[----:B------:R-:W-:Y:S01]  /*0820*/  LOP3.LUT R0, R0, 0x7f800000, RZ, 0xfc, !PT ;  /* 0x7f80000000007812 */ /* 0x000fe200078efcff */
[----:B------:R-:W-:Y:S06]  /*0830*/  BRA `(.L_x_11) ;  /* 0x0000000000147947 */ /* 0x000fec0003800000 */
.L_x_7:
[----:B------:R-:W-:Y:S01]  /*0840*/  LOP3.LUT R0, R13, 0x80000000, R12, 0x48, !PT ;  /* 0x800000000d007812 */ /* 0x000fe200078e480c */
[----:B------:R-:W-:Y:S06]  /*0850*/  BRA `(.L_x_11) ;  /* 0x00000000000c7947 */ /* 0x000fec0003800000 */
.L_x_6:
[----:B------:R-:W0:Y:S01]  /*0860*/  MUFU.RSQ R0, -QNAN ;  /* 0xffc0000000007908 */ /* 0x000e220000001400 */
[----:B------:R-:W-:Y:S05]  /*0870*/  BRA `(.L_x_11) ;  /* 0x0000000000047947 */ /* 0x000fea0003800000 */
.L_x_5:
[----:B------:R-:W-:-:S07]  /*0880*/  FADD.FTZ R0, R0, R3 ;  /* 0x0000000300007221 */ /* 0x000fce0000010000 */
.L_x_11:
[----:B------:R-:W-:-:S04]  /*0890*/  IMAD.MOV.U32 R9, RZ, RZ, 0x0 ;  /* 0x00000000ff097424 */ /* 0x000fc800078e00ff */
[----:B0-----:R-:W-:Y:S05]  /*08a0*/  RET.REL.NODEC R8 `(_Z4ftcsPfPKffff) ;  /* 0xfffffff408d47950 */ /* 0x001fea0003c3ffff */
.L_x_12:
        /* <DEDUP_REMOVED lines=13> */
.L_x_13:


//--------------------- .nv.shared.reserved.0     --------------------------
	.section	.nv.shared.reserved.0,"aw",@nobits
	.weak		__nv_reservedSMEM_offset_0_alias
	.size		__nv_reservedSMEM_offset_0_alias, 0, 64
	.other		__nv_reservedSMEM_offset_0_alias,@"STO_CUDA_RESERVED_SHARED STV_DEFAULT"
__nv_reservedSMEM_offset_0_alias:
	.zero		0
	.zero		64


//--------------------- .nv.constant0._Z2bcPf     --------------------------
	.section	.nv.constant0._Z2bcPf,"a",@progbits
	.sectionflags	@""
	.align	4
.nv.constant0._Z2bcPf:
	.zero		904


//--------------------- .nv.constant0._Z6equatePfPKf --------------------------
	.section	.nv.constant0._Z6equatePfPKf,"a",@progbits
	.sectionflags	@""
	.align	4
.nv.constant0._Z6equatePfPKf:
	.zero		912


//--------------------- .nv.constant0._Z10initializePfS_f --------------------------
	.section	.nv.constant0._Z10initializePfS_f,"a",@progbits
	.sectionflags	@""
	.align	4
.nv.constant0._Z10initializePfS_f:
	.zero		916


//--------------------- .nv.constant0._Z4ftcsPfPKffff --------------------------
	.section	.nv.constant0._Z4ftcsPfPKffff,"a",@progbits
	.sectionflags	@""
	.align	4
.nv.constant0._Z4ftcsPfPKffff:
	.zero		924


//--------------------- SYMBOLS --------------------------

	.type		.nv.reservedSmem.offset0,@object
	.size		.nv.reservedSmem.offset0,0x4
